//
// Generated by NVIDIA NVVM Compiler
//
// Compiler Build ID: CL-36424714
// Cuda compilation tools, release 13.0, V13.0.88
// Based on NVVM 20.0.0
//

.version 9.0
.target sm_100
.address_size 64

	// .globl	_Z11helloKernelPc

.visible .entry _Z11helloKernelPc(
	.param .u64 .ptr .align 1 _Z11helloKernelPc_param_0
)
{
	.reg .pred 	%p<2>;
	.reg .b16 	%rs<3>;
	.reg .b32 	%r<5>;
	.reg .b64 	%rd<5>;

	ld.param.u64 	%rd2, [_Z11helloKernelPc_param_0];
	cvta.to.global.u64 	%rd3, %rd2;
	mov.u32 	%r1, %tid.x;
	mov.u32 	%r2, %ctaid.x;
	mov.u32 	%r3, %ntid.x;
	mad.lo.s32 	%r4, %r2, %r3, %r1;
	cvt.s64.s32 	%rd4, %r4;
	add.s64 	%rd1, %rd3, %rd4;
	ld.global.u8 	%rs1, [%rd1];
	setp.ne.s16 	%p1, %rs1, 111;
	@%p1 bra 	$L__BB0_2;
	mov.b16 	%rs2, 48;
	st.global.u8 	[%rd1], %rs2;
$L__BB0_2:
	ret;

}


// ===== COMPILED SASS (sm_100) =====

	.target	sm_100

	.elftype	@"ET_EXEC"


//--------------------- .note.nv.tkinfo           --------------------------
	.section	.note.nv.tkinfo,"",@"SHT_NOTE"
	.sectionflags	@"SHF_NOTE_NV_TKINFO"
	.tkinfo
        /*0018*/ 	.word	0x00000002
        /*0030*/ 	.string	""
        /*0030*/ 	.string	"ptxas"
        /*0030*/ 	.string	"Cuda compilation tools, release 13.0, V13.0.88"
        /*0030*/ 	.string	"Build cuda_13.0.r13.0/compiler.36424714_0"
        /*0030*/ 	.string	"-arch sm_100 -m 64 "



//--------------------- .note.nv.cuinfo           --------------------------
	.section	.note.nv.cuinfo,"",@"SHT_NOTE"
	.sectionflags	@"SHF_NOTE_NV_CUINFO"
        /*0018*/ 	.short	0x0002
        /*001a*/ 	.short	0x0064
        /*001c*/ 	.short	0x0082
	.zero		2


//--------------------- .nv.info                  --------------------------
	.section	.nv.info,"",@"SHT_CUDA_INFO"
	.align	4


	//----- nvinfo : EIATTR_REGCOUNT
	.align		4
        /*0000*/ 	.byte	0x04, 0x2f
        /*0002*/ 	.short	(.L_1 - .L_0)
	.align		4
.L_0:
        /*0004*/ 	.word	index@(_Z11helloKernelPc)
        /*0008*/ 	.word	0x00000006


	//----- nvinfo : EIATTR_FRAME_SIZE
	.align		4
.L_1:
        /*000c*/ 	.byte	0x04, 0x11
        /*000e*/ 	.short	(.L_3 - .L_2)
	.align		4
.L_2:
        /*0010*/ 	.word	index@(_Z11helloKernelPc)
        /*0014*/ 	.word	0x00000000


	//----- nvinfo : EIATTR_MIN_STACK_SIZE
	.align		4
.L_3:
        /*0018*/ 	.byte	0x04, 0x12
        /*001a*/ 	.short	(.L_5 - .L_4)
	.align		4
.L_4:
        /*001c*/ 	.word	index@(_Z11helloKernelPc)
        /*0020*/ 	.word	0x00000000
.L_5:


//--------------------- .nv.compat                --------------------------
	.section	.nv.compat,"",@"SHT_CUDA_COMPAT_INFO"
	.align	4
        /*0000*/ 	.byte	0x02, 0x09, 0x00, 0x00, 0x02, 0x02, 0x01, 0x00, 0x02, 0x05, 0x05, 0x00, 0x03, 0x07, 0x01, 0x01
        /*0010*/ 	.byte	0x02, 0x03, 0x00, 0x00, 0x02, 0x06, 0x01, 0x00, 0x04, 0x0b, 0x08, 0x00, 0x09, 0x00, 0x00, 0x00
        /*0020*/ 	.byte	0x00, 0x00, 0x00, 0x00


//--------------------- .nv.info._Z11helloKernelPc --------------------------
	.section	.nv.info._Z11helloKernelPc,"",@"SHT_CUDA_INFO"
	.sectionflags	@""
	.align	4


	//----- nvinfo : EIATTR_CUDA_API_VERSION
	.align		4
        /*0000*/ 	.byte	0x04, 0x37
        /*0002*/ 	.short	(.L_7 - .L_6)
.L_6:
        /*0004*/ 	.word	0x00000082


	//----- nvinfo : EIATTR_KPARAM_INFO
	.align		4
.L_7:
        /*0008*/ 	.byte	0x04, 0x17
        /*000a*/ 	.short	(.L_9 - .L_8)
.L_8:
        /*000c*/ 	.word	0x00000000
        /*0010*/ 	.short	0x0000
        /*0012*/ 	.short	0x0000
        /*0014*/ 	.byte	0x00, 0xf5, 0x21, 0x00


	//----- nvinfo : EIATTR_SPARSE_MMA_MASK
	.align		4
.L_9:
        /*0018*/ 	.byte	0x03, 0x50
        /*001a*/ 	.short	0x0000


	//----- nvinfo : EIATTR_MAXREG_COUNT
	.align		4
        /*001c*/ 	.byte	0x03, 0x1b
        /*001e*/ 	.short	0x00ff


	//----- nvinfo : EIATTR_MERCURY_ISA_VERSION
	.align		4
        /*0020*/ 	.byte	0x03, 0x5f
        /*0022*/ 	.short	0x0101


	//----- nvinfo : EIATTR_VRC_CTA_INIT_COUNT
	.align		4
        /*0024*/ 	.byte	0x02, 0x4a
	.zero		1
	.zero		1


	//----- nvinfo : EIATTR_EXIT_INSTR_OFFSETS
	.align		4
        /*0028*/ 	.byte	0x04, 0x1c
        /*002a*/ 	.short	(.L_11 - .L_10)


	//   ....[0]....
.L_10:
        /*002c*/ 	.word	0x000000b0


	//   ....[1]....
        /*0030*/ 	.word	0x000000e0


	//----- nvinfo : EIATTR_CBANK_PARAM_SIZE
	.align		4
.L_11:
        /*0034*/ 	.byte	0x03, 0x19
        /*0036*/ 	.short	0x0008


	//----- nvinfo : EIATTR_PARAM_CBANK
	.align		4
        /*0038*/ 	.byte	0x04, 0x0a
        /*003a*/ 	.short	(.L_13 - .L_12)
	.align		4
.L_12:
        /*003c*/ 	.word	index@(.nv.constant0._Z11helloKernelPc)
        /*0040*/ 	.short	0x0380
        /*0042*/ 	.short	0x0008


	//----- nvinfo : EIATTR_SW_WAR
	.align		4
.L_13:
        /*0044*/ 	.byte	0x04, 0x36
        /*0046*/ 	.short	(.L_15 - .L_14)
.L_14:
        /*0048*/ 	.word	0x00000008
.L_15:


//--------------------- .nv.callgraph             --------------------------
	.section	.nv.callgraph,"",@"SHT_CUDA_CALLGRAPH"
	.align	4
	.sectionentsize	8
	.align		4
        /*0000*/ 	.word	0x00000000
	.align		4
        /*0004*/ 	.word	0xffffffff
	.align		4
        /*0008*/ 	.word	0x00000000
	.align		4
        /*000c*/ 	.word	0xfffffffe
	.align		4
        /*0010*/ 	.word	0x00000000
	.align		4
        /*0014*/ 	.word	0xfffffffd
	.align		4
        /*0018*/ 	.word	0x00000000
	.align		4
        /*001c*/ 	.word	0xfffffffc


//--------------------- .text._Z11helloKernelPc   --------------------------
	.section	.text._Z11helloKernelPc,"ax",@progbits
	.align	128
        .global         _Z11helloKernelPc
        .type           _Z11helloKernelPc,@function
        .size           _Z11helloKernelPc,(.L_x_1 - _Z11helloKernelPc)
        .other          _Z11helloKernelPc,@"STO_CUDA_ENTRY STV_DEFAULT"
_Z11helloKernelPc:
.text._Z11helloKernelPc:
[----:B------:R-:W-:Y:S01]  /*0000*/  LDC R1, c[0x0][0x37c] ;  /* 0x0000df00ff017b82 */ /* 0x000fe20000000800 */
[----:B------:R-:W0:Y:S07]  /*0010*/  S2R R0, SR_TID.X ;  /* 0x0000000000007919 */ /* 0x000e2e0000002100 */
[----:B------:R-:W0:Y:S01]  /*0020*/  S2UR UR6, SR_CTAID.X ;  /* 0x00000000000679c3 */ /* 0x000e220000002500 */
[----:B------:R-:W1:Y:S01]  /*0030*/  LDCU.64 UR8, c[0x0][0x380] ;  /* 0x00007000ff0877ac */ /* 0x000e620008000a00 */
[----:B------:R-:W2:Y:S06]  /*0040*/  LDCU.64 UR4, c[0x0][0x358] ;  /* 0x00006b00ff0477ac */ /* 0x000eac0008000a00 */
[----:B------:R-:W0:Y:S02]  /*0050*/  LDC R3, c[0x0][0x360] ;  /* 0x0000d800ff037b82 */ /* 0x000e240000000800 */
[----:B0-----:R-:W-:-:S05]  /*0060*/  IMAD R0, R3, UR6, R0 ;  /* 0x0000000603007c24 */ /* 0x001fca000f8e0200 */
[----:B-1----:R-:W-:-:S04]  /*0070*/  IADD3 R2, P0, PT, R0, UR8, RZ ;  /* 0x0000000800027c10 */ /* 0x002fc8000ff1e0ff */
[----:B------:R-:W-:-:S05]  /*0080*/  LEA.HI.X.SX32 R3, R0, UR9, 0x1, P0 ;  /* 0x0000000900037c11 */ /* 0x000fca00080f0eff */
[----:B--2---:R-:W2:Y:S02]  /*0090*/  LDG.E.U8 R0, desc[UR4][R2.64] ;  /* 0x0000000402007981 */ /* 0x004ea4000c1e1100 */
[----:B--2---:R-:W-:-:S13]  /*00a0*/  ISETP.NE.AND P0, PT, R0, 0x6f, PT ;  /* 0x0000006f0000780c */ /* 0x004fda0003f05270 */
[----:B------:R-:W-:Y:S05]  /*00b0*/  @P0 EXIT ;  /* 0x000000000000094d */ /* 0x000fea0003800000 */
[----:B------:R-:W-:-:S05]  /*00c0*/  IMAD.MOV.U32 R0, RZ, RZ, 0x30 ;  /* 0x00000030ff007424 */ /* 0x000fca00078e00ff */
[----:B------:R-:W-:Y:S01]  /*00d0*/  STG.E.U8 desc[UR4][R2.64], R0 ;  /* 0x0000000002007986 */ /* 0x000fe2000c101104 */
[----:B------:R-:W-:Y:S05]  /*00e0*/  EXIT ;  /* 0x000000000000794d */ /* 0x000fea0003800000 */
.L_x_0:
[----:B------:R-:W-:-:S00]  /*00f0*/  BRA `(.L_x_0) ;  /* 0xfffffffc00fc7947 */ /* 0x000fc0000383ffff */
[----:B------:R-:W-:-:S00]  /*0100*/  NOP ;  /* 0x0000000000007918 */ /* 0x000fc00000000000 */
[----:B------:R-:W-:-:S00]  /*0110*/  NOP ;  /* 0x0000000000007918 */ /* 0x000fc00000000000 */
[----:B------:R-:W-:-:S00]  /*0120*/  NOP ;  /* 0x0000000000007918 */ /* 0x000fc00000000000 */
[----:B------:R-:W-:-:S00]  /*0130*/  NOP ;  /* 0x0000000000007918 */ /* 0x000fc00000000000 */
[----:B------:R-:W-:-:S00]  /*0140*/  NOP ;  /* 0x0000000000007918 */ /* 0x000fc00000000000 */
[----:B------:R-:W-:-:S00]  /*0150*/  NOP ;  /* 0x0000000000007918 */ /* 0x000fc00000000000 */
[----:B------:R-:W-:-:S00]  /*0160*/  NOP ;  /* 0x0000000000007918 */ /* 0x000fc00000000000 */
[----:B------:R-:W-:-:S00]  /*0170*/  NOP ;  /* 0x0000000000007918 */ /* 0x000fc00000000000 */
.L_x_1:


//--------------------- .nv.shared.reserved.0     --------------------------
	.section	.nv.shared.reserved.0,"aw",@nobits
	.weak		__nv_reservedSMEM_offset_0_alias
	.size		__nv_reservedSMEM_offset_0_alias, 0, 64
	.other		__nv_reservedSMEM_offset_0_alias,@"STO_CUDA_RESERVED_SHARED STV_DEFAULT"
__nv_reservedSMEM_offset_0_alias:
	.zero		0
	.zero		64


//--------------------- .nv.constant0._Z11helloKernelPc --------------------------
	.section	.nv.constant0._Z11helloKernelPc,"a",@progbits
	.sectionflags	@""
	.align	4
.nv.constant0._Z11helloKernelPc:
	.zero		904


//--------------------- SYMBOLS --------------------------

	.type		.nv.reservedSmem.offset0,@object
	.size		.nv.reservedSmem.offset0,0x4
